//
// Generated by NVIDIA NVVM Compiler
//
// Compiler Build ID: CL-36424714
// Cuda compilation tools, release 13.0, V13.0.88
// Based on NVVM 20.0.0
//

.version 9.0
.target sm_100
.address_size 64

	// .globl	_Z13dtrimultipahbiiiP7double2iS0_iS0_i

.visible .entry _Z13dtrimultipahbiiiP7double2iS0_iS0_i(
	.param .u32 _Z13dtrimultipahbiiiP7double2iS0_iS0_i_param_0,
	.param .u32 _Z13dtrimultipahbiiiP7double2iS0_iS0_i_param_1,
	.param .u32 _Z13dtrimultipahbiiiP7double2iS0_iS0_i_param_2,
	.param .u64 .ptr .align 1 _Z13dtrimultipahbiiiP7double2iS0_iS0_i_param_3,
	.param .u32 _Z13dtrimultipahbiiiP7double2iS0_iS0_i_param_4,
	.param .u64 .ptr .align 1 _Z13dtrimultipahbiiiP7double2iS0_iS0_i_param_5,
	.param .u32 _Z13dtrimultipahbiiiP7double2iS0_iS0_i_param_6,
	.param .u64 .ptr .align 1 _Z13dtrimultipahbiiiP7double2iS0_iS0_i_param_7,
	.param .u32 _Z13dtrimultipahbiiiP7double2iS0_iS0_i_param_8
)
{
	.reg .pred 	%p<15>;
	.reg .b32 	%r<61>;
	.reg .b64 	%rd<25>;
	.reg .b64 	%fd<204>;

	ld.param.u32 	%r20, [_Z13dtrimultipahbiiiP7double2iS0_iS0_i_param_0];
	ld.param.u32 	%r25, [_Z13dtrimultipahbiiiP7double2iS0_iS0_i_param_1];
	ld.param.u32 	%r21, [_Z13dtrimultipahbiiiP7double2iS0_iS0_i_param_2];
	ld.param.u64 	%rd4, [_Z13dtrimultipahbiiiP7double2iS0_iS0_i_param_3];
	ld.param.u32 	%r22, [_Z13dtrimultipahbiiiP7double2iS0_iS0_i_param_4];
	ld.param.u64 	%rd5, [_Z13dtrimultipahbiiiP7double2iS0_iS0_i_param_5];
	ld.param.u32 	%r23, [_Z13dtrimultipahbiiiP7double2iS0_iS0_i_param_6];
	ld.param.u64 	%rd3, [_Z13dtrimultipahbiiiP7double2iS0_iS0_i_param_7];
	ld.param.u32 	%r27, [_Z13dtrimultipahbiiiP7double2iS0_iS0_i_param_8];
	cvta.to.global.u64 	%rd1, %rd5;
	cvta.to.global.u64 	%rd2, %rd4;
	mov.u32 	%r28, %ctaid.x;
	mov.u32 	%r29, %ntid.x;
	mov.u32 	%r30, %tid.x;
	mad.lo.s32 	%r31, %r28, %r29, %r30;
	mov.u32 	%r32, %ctaid.y;
	mov.u32 	%r33, %ntid.y;
	mov.u32 	%r34, %tid.y;
	mad.lo.s32 	%r35, %r32, %r33, %r34;
	setp.ge.s32 	%p1, %r31, %r20;
	setp.ge.s32 	%p2, %r35, %r25;
	or.pred  	%p3, %p1, %p2;
	add.s32 	%r36, %r27, %r35;
	setp.lt.s32 	%p4, %r31, %r36;
	or.pred  	%p5, %p3, %p4;
	@%p5 bra 	$L__BB0_14;
	setp.lt.s32 	%p6, %r21, 1;
	mov.f64 	%fd202, 0d0000000000000000;
	mov.f64 	%fd203, %fd202;
	@%p6 bra 	$L__BB0_13;
	mul.lo.s32 	%r3, %r22, %r31;
	mul.lo.s32 	%r4, %r23, %r35;
	and.b32  	%r5, %r21, 7;
	setp.lt.u32 	%p7, %r21, 8;
	mov.b32 	%r59, 0;
	mov.f64 	%fd203, 0d0000000000000000;
	mov.f64 	%fd202, %fd203;
	@%p7 bra 	$L__BB0_5;
	and.b32  	%r59, %r21, 2147483640;
	neg.s32 	%r57, %r59;
	mov.f64 	%fd203, 0d0000000000000000;
	mov.u32 	%r55, %r4;
	mov.u32 	%r56, %r3;
$L__BB0_4:
	.pragma "nounroll";
	mul.wide.s32 	%rd6, %r56, 16;
	add.s64 	%rd7, %rd2, %rd6;
	mul.wide.s32 	%rd8, %r55, 16;
	add.s64 	%rd9, %rd1, %rd8;
	ld.global.v2.f64 	{%fd29, %fd30}, [%rd7];
	ld.global.v2.f64 	{%fd31, %fd32}, [%rd9];
	mul.f64 	%fd33, %fd30, %fd32;
	fma.rn.f64 	%fd34, %fd29, %fd31, %fd33;
	mul.f64 	%fd35, %fd29, %fd32;
	mul.f64 	%fd36, %fd30, %fd31;
	sub.f64 	%fd37, %fd35, %fd36;
	add.f64 	%fd38, %fd203, %fd34;
	add.f64 	%fd39, %fd202, %fd37;
	ld.global.v2.f64 	{%fd40, %fd41}, [%rd7+16];
	ld.global.v2.f64 	{%fd42, %fd43}, [%rd9+16];
	mul.f64 	%fd44, %fd41, %fd43;
	fma.rn.f64 	%fd45, %fd40, %fd42, %fd44;
	mul.f64 	%fd46, %fd40, %fd43;
	mul.f64 	%fd47, %fd41, %fd42;
	sub.f64 	%fd48, %fd46, %fd47;
	add.f64 	%fd49, %fd38, %fd45;
	add.f64 	%fd50, %fd39, %fd48;
	ld.global.v2.f64 	{%fd51, %fd52}, [%rd7+32];
	ld.global.v2.f64 	{%fd53, %fd54}, [%rd9+32];
	mul.f64 	%fd55, %fd52, %fd54;
	fma.rn.f64 	%fd56, %fd51, %fd53, %fd55;
	mul.f64 	%fd57, %fd51, %fd54;
	mul.f64 	%fd58, %fd52, %fd53;
	sub.f64 	%fd59, %fd57, %fd58;
	add.f64 	%fd60, %fd49, %fd56;
	add.f64 	%fd61, %fd50, %fd59;
	ld.global.v2.f64 	{%fd62, %fd63}, [%rd7+48];
	ld.global.v2.f64 	{%fd64, %fd65}, [%rd9+48];
	mul.f64 	%fd66, %fd63, %fd65;
	fma.rn.f64 	%fd67, %fd62, %fd64, %fd66;
	mul.f64 	%fd68, %fd62, %fd65;
	mul.f64 	%fd69, %fd63, %fd64;
	sub.f64 	%fd70, %fd68, %fd69;
	add.f64 	%fd71, %fd60, %fd67;
	add.f64 	%fd72, %fd61, %fd70;
	ld.global.v2.f64 	{%fd73, %fd74}, [%rd7+64];
	ld.global.v2.f64 	{%fd75, %fd76}, [%rd9+64];
	mul.f64 	%fd77, %fd74, %fd76;
	fma.rn.f64 	%fd78, %fd73, %fd75, %fd77;
	mul.f64 	%fd79, %fd73, %fd76;
	mul.f64 	%fd80, %fd74, %fd75;
	sub.f64 	%fd81, %fd79, %fd80;
	add.f64 	%fd82, %fd71, %fd78;
	add.f64 	%fd83, %fd72, %fd81;
	ld.global.v2.f64 	{%fd84, %fd85}, [%rd7+80];
	ld.global.v2.f64 	{%fd86, %fd87}, [%rd9+80];
	mul.f64 	%fd88, %fd85, %fd87;
	fma.rn.f64 	%fd89, %fd84, %fd86, %fd88;
	mul.f64 	%fd90, %fd84, %fd87;
	mul.f64 	%fd91, %fd85, %fd86;
	sub.f64 	%fd92, %fd90, %fd91;
	add.f64 	%fd93, %fd82, %fd89;
	add.f64 	%fd94, %fd83, %fd92;
	ld.global.v2.f64 	{%fd95, %fd96}, [%rd7+96];
	ld.global.v2.f64 	{%fd97, %fd98}, [%rd9+96];
	mul.f64 	%fd99, %fd96, %fd98;
	fma.rn.f64 	%fd100, %fd95, %fd97, %fd99;
	mul.f64 	%fd101, %fd95, %fd98;
	mul.f64 	%fd102, %fd96, %fd97;
	sub.f64 	%fd103, %fd101, %fd102;
	add.f64 	%fd104, %fd93, %fd100;
	add.f64 	%fd105, %fd94, %fd103;
	ld.global.v2.f64 	{%fd106, %fd107}, [%rd7+112];
	ld.global.v2.f64 	{%fd108, %fd109}, [%rd9+112];
	mul.f64 	%fd110, %fd107, %fd109;
	fma.rn.f64 	%fd111, %fd106, %fd108, %fd110;
	mul.f64 	%fd112, %fd106, %fd109;
	mul.f64 	%fd113, %fd107, %fd108;
	sub.f64 	%fd114, %fd112, %fd113;
	add.f64 	%fd203, %fd104, %fd111;
	add.f64 	%fd202, %fd105, %fd114;
	add.s32 	%r57, %r57, 8;
	add.s32 	%r56, %r56, 8;
	add.s32 	%r55, %r55, 8;
	setp.ne.s32 	%p8, %r57, 0;
	@%p8 bra 	$L__BB0_4;
$L__BB0_5:
	setp.eq.s32 	%p9, %r5, 0;
	@%p9 bra 	$L__BB0_13;
	and.b32  	%r15, %r21, 3;
	setp.lt.u32 	%p10, %r5, 4;
	@%p10 bra 	$L__BB0_8;
	add.s32 	%r38, %r59, %r3;
	mul.wide.s32 	%rd10, %r38, 16;
	add.s64 	%rd11, %rd2, %rd10;
	ld.global.v2.f64 	{%fd116, %fd117}, [%rd11];
	add.s32 	%r39, %r59, %r4;
	mul.wide.s32 	%rd12, %r39, 16;
	add.s64 	%rd13, %rd1, %rd12;
	ld.global.v2.f64 	{%fd118, %fd119}, [%rd13];
	mul.f64 	%fd120, %fd117, %fd119;
	fma.rn.f64 	%fd121, %fd116, %fd118, %fd120;
	mul.f64 	%fd122, %fd116, %fd119;
	mul.f64 	%fd123, %fd117, %fd118;
	sub.f64 	%fd124, %fd122, %fd123;
	add.f64 	%fd125, %fd203, %fd121;
	add.f64 	%fd126, %fd202, %fd124;
	ld.global.v2.f64 	{%fd127, %fd128}, [%rd11+16];
	ld.global.v2.f64 	{%fd129, %fd130}, [%rd13+16];
	mul.f64 	%fd131, %fd128, %fd130;
	fma.rn.f64 	%fd132, %fd127, %fd129, %fd131;
	mul.f64 	%fd133, %fd127, %fd130;
	mul.f64 	%fd134, %fd128, %fd129;
	sub.f64 	%fd135, %fd133, %fd134;
	add.f64 	%fd136, %fd125, %fd132;
	add.f64 	%fd137, %fd126, %fd135;
	ld.global.v2.f64 	{%fd138, %fd139}, [%rd11+32];
	ld.global.v2.f64 	{%fd140, %fd141}, [%rd13+32];
	mul.f64 	%fd142, %fd139, %fd141;
	fma.rn.f64 	%fd143, %fd138, %fd140, %fd142;
	mul.f64 	%fd144, %fd138, %fd141;
	mul.f64 	%fd145, %fd139, %fd140;
	sub.f64 	%fd146, %fd144, %fd145;
	add.f64 	%fd147, %fd136, %fd143;
	add.f64 	%fd148, %fd137, %fd146;
	ld.global.v2.f64 	{%fd149, %fd150}, [%rd11+48];
	ld.global.v2.f64 	{%fd151, %fd152}, [%rd13+48];
	mul.f64 	%fd153, %fd150, %fd152;
	fma.rn.f64 	%fd154, %fd149, %fd151, %fd153;
	mul.f64 	%fd155, %fd149, %fd152;
	mul.f64 	%fd156, %fd150, %fd151;
	sub.f64 	%fd157, %fd155, %fd156;
	add.f64 	%fd203, %fd147, %fd154;
	add.f64 	%fd202, %fd148, %fd157;
	add.s32 	%r59, %r59, 4;
$L__BB0_8:
	setp.eq.s32 	%p11, %r15, 0;
	@%p11 bra 	$L__BB0_13;
	setp.eq.s32 	%p12, %r15, 1;
	@%p12 bra 	$L__BB0_11;
	add.s32 	%r40, %r59, %r3;
	mul.wide.s32 	%rd14, %r40, 16;
	add.s64 	%rd15, %rd2, %rd14;
	ld.global.v2.f64 	{%fd159, %fd160}, [%rd15];
	add.s32 	%r41, %r59, %r4;
	mul.wide.s32 	%rd16, %r41, 16;
	add.s64 	%rd17, %rd1, %rd16;
	ld.global.v2.f64 	{%fd161, %fd162}, [%rd17];
	mul.f64 	%fd163, %fd160, %fd162;
	fma.rn.f64 	%fd164, %fd159, %fd161, %fd163;
	mul.f64 	%fd165, %fd159, %fd162;
	mul.f64 	%fd166, %fd160, %fd161;
	sub.f64 	%fd167, %fd165, %fd166;
	add.f64 	%fd168, %fd203, %fd164;
	add.f64 	%fd169, %fd202, %fd167;
	ld.global.v2.f64 	{%fd170, %fd171}, [%rd15+16];
	ld.global.v2.f64 	{%fd172, %fd173}, [%rd17+16];
	mul.f64 	%fd174, %fd171, %fd173;
	fma.rn.f64 	%fd175, %fd170, %fd172, %fd174;
	mul.f64 	%fd176, %fd170, %fd173;
	mul.f64 	%fd177, %fd171, %fd172;
	sub.f64 	%fd178, %fd176, %fd177;
	add.f64 	%fd203, %fd168, %fd175;
	add.f64 	%fd202, %fd169, %fd178;
	add.s32 	%r59, %r59, 2;
$L__BB0_11:
	and.b32  	%r42, %r21, 1;
	setp.eq.b32 	%p13, %r42, 1;
	not.pred 	%p14, %p13;
	@%p14 bra 	$L__BB0_13;
	add.s32 	%r43, %r59, %r3;
	mul.wide.s32 	%rd18, %r43, 16;
	add.s64 	%rd19, %rd2, %rd18;
	ld.global.v2.f64 	{%fd179, %fd180}, [%rd19];
	add.s32 	%r44, %r59, %r4;
	mul.wide.s32 	%rd20, %r44, 16;
	add.s64 	%rd21, %rd1, %rd20;
	ld.global.v2.f64 	{%fd181, %fd182}, [%rd21];
	mul.f64 	%fd183, %fd180, %fd182;
	fma.rn.f64 	%fd184, %fd179, %fd181, %fd183;
	mul.f64 	%fd185, %fd179, %fd182;
	mul.f64 	%fd186, %fd180, %fd181;
	sub.f64 	%fd187, %fd185, %fd186;
	add.f64 	%fd203, %fd203, %fd184;
	add.f64 	%fd202, %fd202, %fd187;
$L__BB0_13:
	not.b32 	%r45, %r27;
	add.s32 	%r46, %r20, %r45;
	add.s32 	%r47, %r35, -1;
	mul.lo.s32 	%r48, %r47, %r35;
	shr.u32 	%r49, %r48, 31;
	add.s32 	%r50, %r48, %r49;
	shr.s32 	%r51, %r50, 1;
	sub.s32 	%r52, %r31, %r51;
	sub.s32 	%r53, %r52, %r27;
	mad.lo.s32 	%r54, %r46, %r35, %r53;
	cvta.to.global.u64 	%rd22, %rd3;
	mul.wide.s32 	%rd23, %r54, 16;
	add.s64 	%rd24, %rd22, %rd23;
	st.global.v2.f64 	[%rd24], {%fd203, %fd202};
$L__BB0_14:
	ret;

}


// ===== COMPILED SASS (sm_100) =====

	.target	sm_100

	.elftype	@"ET_EXEC"


//--------------------- .note.nv.tkinfo           --------------------------
	.section	.note.nv.tkinfo,"",@"SHT_NOTE"
	.sectionflags	@"SHF_NOTE_NV_TKINFO"
	.tkinfo
        /*0018*/ 	.word	0x00000002
        /*0030*/ 	.string	""
        /*0030*/ 	.string	"ptxas"
        /*0030*/ 	.string	"Cuda compilation tools, release 13.0, V13.0.88"
        /*0030*/ 	.string	"Build cuda_13.0.r13.0/compiler.36424714_0"
        /*0030*/ 	.string	"-arch sm_100 -m 64 "



//--------------------- .note.nv.cuinfo           --------------------------
	.section	.note.nv.cuinfo,"",@"SHT_NOTE"
	.sectionflags	@"SHF_NOTE_NV_CUINFO"
        /*0018*/ 	.short	0x0002
        /*001a*/ 	.short	0x0064
        /*001c*/ 	.short	0x0082
	.zero		2


//--------------------- .nv.info                  --------------------------
	.section	.nv.info,"",@"SHT_CUDA_INFO"
	.align	4


	//----- nvinfo : EIATTR_REGCOUNT
	.align		4
        /*0000*/ 	.byte	0x04, 0x2f
        /*0002*/ 	.short	(.L_1 - .L_0)
	.align		4
.L_0:
        /*0004*/ 	.word	index@(_Z13dtrimultipahbiiiP7double2iS0_iS0_i)
        /*0008*/ 	.word	0x0000002a


	//----- nvinfo : EIATTR_FRAME_SIZE
	.align		4
.L_1:
        /*000c*/ 	.byte	0x04, 0x11
        /*000e*/ 	.short	(.L_3 - .L_2)
	.align		4
.L_2:
        /*0010*/ 	.word	index@(_Z13dtrimultipahbiiiP7double2iS0_iS0_i)
        /*0014*/ 	.word	0x00000000


	//----- nvinfo : EIATTR_MIN_STACK_SIZE
	.align		4
.L_3:
        /*0018*/ 	.byte	0x04, 0x12
        /*001a*/ 	.short	(.L_5 - .L_4)
	.align		4
.L_4:
        /*001c*/ 	.word	index@(_Z13dtrimultipahbiiiP7double2iS0_iS0_i)
        /*0020*/ 	.word	0x00000000
.L_5:


//--------------------- .nv.compat                --------------------------
	.section	.nv.compat,"",@"SHT_CUDA_COMPAT_INFO"
	.align	4
        /*0000*/ 	.byte	0x02, 0x09, 0x00, 0x00, 0x02, 0x02, 0x01, 0x00, 0x02, 0x05, 0x05, 0x00, 0x03, 0x07, 0x01, 0x01
        /*0010*/ 	.byte	0x02, 0x03, 0x00, 0x00, 0x02, 0x06, 0x01, 0x00, 0x04, 0x0b, 0x08, 0x00, 0x01, 0x00, 0x00, 0x00
        /*0020*/ 	.byte	0x00, 0x00, 0x00, 0x00


//--------------------- .nv.info._Z13dtrimultipahbiiiP7double2iS0_iS0_i --------------------------
	.section	.nv.info._Z13dtrimultipahbiiiP7double2iS0_iS0_i,"",@"SHT_CUDA_INFO"
	.sectionflags	@""
	.align	4


	//----- nvinfo : EIATTR_CUDA_API_VERSION
	.align		4
        /*0000*/ 	.byte	0x04, 0x37
        /*0002*/ 	.short	(.L_7 - .L_6)
.L_6:
        /*0004*/ 	.word	0x00000082


	//----- nvinfo : EIATTR_KPARAM_INFO
	.align		4
.L_7:
        /*0008*/ 	.byte	0x04, 0x17
        /*000a*/ 	.short	(.L_9 - .L_8)
.L_8:
        /*000c*/ 	.word	0x00000000
        /*0010*/ 	.short	0x0008
        /*0012*/ 	.short	0x0038
        /*0014*/ 	.byte	0x00, 0xf0, 0x11, 0x00


	//----- nvinfo : EIATTR_KPARAM_INFO
	.align		4
.L_9:
        /*0018*/ 	.byte	0x04, 0x17
        /*001a*/ 	.short	(.L_11 - .L_10)
.L_10:
        /*001c*/ 	.word	0x00000000
        /*0020*/ 	.short	0x0007
        /*0022*/ 	.short	0x0030
        /*0024*/ 	.byte	0x00, 0xf5, 0x21, 0x00


	//----- nvinfo : EIATTR_KPARAM_INFO
	.align		4
.L_11:
        /*0028*/ 	.byte	0x04, 0x17
        /*002a*/ 	.short	(.L_13 - .L_12)
.L_12:
        /*002c*/ 	.word	0x00000000
        /*0030*/ 	.short	0x0006
        /*0032*/ 	.short	0x0028
        /*0034*/ 	.byte	0x00, 0xf0, 0x11, 0x00


	//----- nvinfo : EIATTR_KPARAM_INFO
	.align		4
.L_13:
        /*0038*/ 	.byte	0x04, 0x17
        /*003a*/ 	.short	(.L_15 - .L_14)
.L_14:
        /*003c*/ 	.word	0x00000000
        /*0040*/ 	.short	0x0005
        /*0042*/ 	.short	0x0020
        /*0044*/ 	.byte	0x00, 0xf5, 0x21, 0x00


	//----- nvinfo : EIATTR_KPARAM_INFO
	.align		4
.L_15:
        /*0048*/ 	.byte	0x04, 0x17
        /*004a*/ 	.short	(.L_17 - .L_16)
.L_16:
        /*004c*/ 	.word	0x00000000
        /*0050*/ 	.short	0x0004
        /*0052*/ 	.short	0x0018
        /*0054*/ 	.byte	0x00, 0xf0, 0x11, 0x00


	//----- nvinfo : EIATTR_KPARAM_INFO
	.align		4
.L_17:
        /*0058*/ 	.byte	0x04, 0x17
        /*005a*/ 	.short	(.L_19 - .L_18)
.L_18:
        /*005c*/ 	.word	0x00000000
        /*0060*/ 	.short	0x0003
        /*0062*/ 	.short	0x0010
        /*0064*/ 	.byte	0x00, 0xf5, 0x21, 0x00


	//----- nvinfo : EIATTR_KPARAM_INFO
	.align		4
.L_19:
        /*0068*/ 	.byte	0x04, 0x17
        /*006a*/ 	.short	(.L_21 - .L_20)
.L_20:
        /*006c*/ 	.word	0x00000000
        /*0070*/ 	.short	0x0002
        /*0072*/ 	.short	0x0008
        /*0074*/ 	.byte	0x00, 0xf0, 0x11, 0x00


	//----- nvinfo : EIATTR_KPARAM_INFO
	.align		4
.L_21:
        /*0078*/ 	.byte	0x04, 0x17
        /*007a*/ 	.short	(.L_23 - .L_22)
.L_22:
        /*007c*/ 	.word	0x00000000
        /*0080*/ 	.short	0x0001
        /*0082*/ 	.short	0x0004
        /*0084*/ 	.byte	0x00, 0xf0, 0x11, 0x00


	//----- nvinfo : EIATTR_KPARAM_INFO
	.align		4
.L_23:
        /*0088*/ 	.byte	0x04, 0x17
        /*008a*/ 	.short	(.L_25 - .L_24)
.L_24:
        /*008c*/ 	.word	0x00000000
        /*0090*/ 	.short	0x0000
        /*0092*/ 	.short	0x0000
        /*0094*/ 	.byte	0x00, 0xf0, 0x11, 0x00


	//----- nvinfo : EIATTR_SPARSE_MMA_MASK
	.align		4
.L_25:
        /*0098*/ 	.byte	0x03, 0x50
        /*009a*/ 	.short	0x0000


	//----- nvinfo : EIATTR_MAXREG_COUNT
	.align		4
        /*009c*/ 	.byte	0x03, 0x1b
        /*009e*/ 	.short	0x00ff


	//----- nvinfo : EIATTR_MERCURY_ISA_VERSION
	.align		4
        /*00a0*/ 	.byte	0x03, 0x5f
        /*00a2*/ 	.short	0x0101


	//----- nvinfo : EIATTR_VRC_CTA_INIT_COUNT
	.align		4
        /*00a4*/ 	.byte	0x02, 0x4a
	.zero		1
	.zero		1


	//----- nvinfo : EIATTR_EXIT_INSTR_OFFSETS
	.align		4
        /*00a8*/ 	.byte	0x04, 0x1c
        /*00aa*/ 	.short	(.L_27 - .L_26)


	//   ....[0]....
.L_26:
        /*00ac*/ 	.word	0x000000f0


	//   ....[1]....
        /*00b0*/ 	.word	0x00000d10


	//----- nvinfo : EIATTR_CBANK_PARAM_SIZE
	.align		4
.L_27:
        /*00b4*/ 	.byte	0x03, 0x19
        /*00b6*/ 	.short	0x003c


	//----- nvinfo : EIATTR_PARAM_CBANK
	.align		4
        /*00b8*/ 	.byte	0x04, 0x0a
        /*00ba*/ 	.short	(.L_29 - .L_28)
	.align		4
.L_28:
        /*00bc*/ 	.word	index@(.nv.constant0._Z13dtrimultipahbiiiP7double2iS0_iS0_i)
        /*00c0*/ 	.short	0x0380
        /*00c2*/ 	.short	0x003c


	//----- nvinfo : EIATTR_SW_WAR
	.align		4
.L_29:
        /*00c4*/ 	.byte	0x04, 0x36
        /*00c6*/ 	.short	(.L_31 - .L_30)
.L_30:
        /*00c8*/ 	.word	0x00000008
.L_31:


//--------------------- .nv.callgraph             --------------------------
	.section	.nv.callgraph,"",@"SHT_CUDA_CALLGRAPH"
	.align	4
	.sectionentsize	8
	.align		4
        /*0000*/ 	.word	0x00000000
	.align		4
        /*0004*/ 	.word	0xffffffff
	.align		4
        /*0008*/ 	.word	0x00000000
	.align		4
        /*000c*/ 	.word	0xfffffffe
	.align		4
        /*0010*/ 	.word	0x00000000
	.align		4
        /*0014*/ 	.word	0xfffffffd
	.align		4
        /*0018*/ 	.word	0x00000000
	.align		4
        /*001c*/ 	.word	0xfffffffc


//--------------------- .text._Z13dtrimultipahbiiiP7double2iS0_iS0_i --------------------------
	.section	.text._Z13dtrimultipahbiiiP7double2iS0_iS0_i,"ax",@progbits
	.align	128
        .global         _Z13dtrimultipahbiiiP7double2iS0_iS0_i
        .type           _Z13dtrimultipahbiiiP7double2iS0_iS0_i,@function
        .size           _Z13dtrimultipahbiiiP7double2iS0_iS0_i,(.L_x_6 - _Z13dtrimultipahbiiiP7double2iS0_iS0_i)
        .other          _Z13dtrimultipahbiiiP7double2iS0_iS0_i,@"STO_CUDA_ENTRY STV_DEFAULT"
_Z13dtrimultipahbiiiP7double2iS0_iS0_i:
.text._Z13dtrimultipahbiiiP7double2iS0_iS0_i:
[----:B------:R-:W-:Y:S01]  /*0000*/  LDC R1, c[0x0][0x37c] ;  /* 0x0000df00ff017b82 */ /* 0x000fe20000000800 */
[----:B------:R-:W0:Y:S07]  /*0010*/  S2R R5, SR_TID.Y ;  /* 0x0000000000057919 */ /* 0x000e2e0000002200 */
[----:B------:R-:W1:Y:S01]  /*0020*/  LDC R24, c[0x0][0x360] ;  /* 0x0000d800ff187b82 */ /* 0x000e620000000800 */
[----:B------:R-:W2:Y:S01]  /*0030*/  LDCU.64 UR10, c[0x0][0x380] ;  /* 0x00007000ff0a77ac */ /* 0x000ea20008000a00 */
[----:B------:R-:W1:Y:S01]  /*0040*/  S2R R3, SR_TID.X ;  /* 0x0000000000037919 */ /* 0x000e620000002100 */
[----:B------:R-:W3:Y:S05]  /*0050*/  LDCU UR7, c[0x0][0x3b8] ;  /* 0x00007700ff0777ac */ /* 0x000eea0008000800 */
[----:B------:R-:W0:Y:S08]  /*0060*/  S2UR UR5, SR_CTAID.Y ;  /* 0x00000000000579c3 */ /* 0x000e300000002600 */
[----:B------:R-:W0:Y:S08]  /*0070*/  LDC R0, c[0x0][0x364] ;  /* 0x0000d900ff007b82 */ /* 0x000e300000000800 */
[----:B------:R-:W1:Y:S01]  /*0080*/  S2UR UR4, SR_CTAID.X ;  /* 0x00000000000479c3 */ /* 0x000e620000002500 */
[----:B0-----:R-:W-:-:S05]  /*0090*/  IMAD R0, R0, UR5, R5 ;  /* 0x0000000500007c24 */ /* 0x001fca000f8e0205 */
[----:B--2---:R-:W-:Y:S01]  /*00a0*/  ISETP.GE.AND P0, PT, R0, UR11, PT ;  /* 0x0000000b00007c0c */ /* 0x004fe2000bf06270 */
[----:B-1----:R-:W-:Y:S01]  /*00b0*/  IMAD R24, R24, UR4, R3 ;  /* 0x0000000418187c24 */ /* 0x002fe2000f8e0203 */
[----:B---3--:R-:W-:-:S04]  /*00c0*/  IADD3 R3, PT, PT, R0, UR7, RZ ;  /* 0x0000000700037c10 */ /* 0x008fc8000fffe0ff */
[----:B------:R-:W-:-:S04]  /*00d0*/  ISETP.GE.OR P0, PT, R24, UR10, P0 ;  /* 0x0000000a18007c0c */ /* 0x000fc80008706670 */
[----:B------:R-:W-:-:S13]  /*00e0*/  ISETP.LT.OR P0, PT, R24, R3, P0 ;  /* 0x000000031800720c */ /* 0x000fda0000701670 */
[----:B------:R-:W-:Y:S05]  /*00f0*/  @P0 EXIT ;  /* 0x000000000000094d */ /* 0x000fea0003800000 */
[----:B------:R-:W0:Y:S01]  /*0100*/  LDCU UR5, c[0x0][0x388] ;  /* 0x00007100ff0577ac */ /* 0x000e220008000800 */
[----:B------:R-:W-:Y:S02]  /*0110*/  CS2R R6, SRZ ;  /* 0x0000000000067805 */ /* 0x000fe4000001ff00 */
[----:B------:R-:W-:Y:S01]  /*0120*/  CS2R R4, SRZ ;  /* 0x0000000000047805 */ /* 0x000fe2000001ff00 */
[----:B------:R-:W1:Y:S01]  /*0130*/  LDCU.64 UR8, c[0x0][0x358] ;  /* 0x00006b00ff0877ac */ /* 0x000e620008000a00 */
[----:B0-----:R-:W-:-:S09]  /*0140*/  UISETP.GE.AND UP0, UPT, UR5, 0x1, UPT ;  /* 0x000000010500788c */ /* 0x001fd2000bf06270 */
[----:B-1----:R-:W-:Y:S05]  /*0150*/  BRA.U !UP0, `(.L_x_0) ;  /* 0x0000000908c07547 */ /* 0x002fea000b800000 */
[----:B------:R-:W0:Y:S01]  /*0160*/  LDCU UR6, c[0x0][0x398] ;  /* 0x00007300ff0677ac */ /* 0x000e220008000800 */
[----:B------:R-:W-:Y:S02]  /*0170*/  CS2R R4, SRZ ;  /* 0x0000000000047805 */ /* 0x000fe4000001ff00 */
[----:B------:R-:W-:Y:S01]  /*0180*/  CS2R R6, SRZ ;  /* 0x0000000000067805 */ /* 0x000fe2000001ff00 */
[----:B------:R-:W1:Y:S01]  /*0190*/  LDCU UR11, c[0x0][0x3a8] ;  /* 0x00007500ff0b77ac */ /* 0x000e620008000800 */
[----:B------:R-:W-:Y:S02]  /*01a0*/  UISETP.GE.U32.AND UP1, UPT, UR5, 0x8, UPT ;  /* 0x000000080500788c */ /* 0x000fe4000bf26070 */
[----:B------:R-:W-:Y:S01]  /*01b0*/  ULOP3.LUT UR12, UR5, 0x7, URZ, 0xc0, !UPT ;  /* 0x00000007050c7892 */ /* 0x000fe2000f8ec0ff */
[----:B------:R-:W-:-:S03]  /*01c0*/  UMOV UR4, URZ ;  /* 0x000000ff00047c82 */ /* 0x000fc60008000000 */
[----:B------:R-:W-:Y:S01]  /*01d0*/  UISETP.NE.AND UP0, UPT, UR12, URZ, UPT ;  /* 0x000000ff0c00728c */ /* 0x000fe2000bf05270 */
[----:B0-----:R-:W-:Y:S02]  /*01e0*/  IMAD R2, R24, UR6, RZ ;  /* 0x0000000618027c24 */ /* 0x001fe4000f8e02ff */
[----:B-1----:R-:W-:Y:S01]  /*01f0*/  IMAD R3, R0, UR11, RZ ;  /* 0x0000000b00037c24 */ /* 0x002fe2000f8e02ff */
[----:B------:R-:W-:Y:S07]  /*0200*/  BRA.U !UP1, `(.L_x_1) ;  /* 0x0000000509387547 */ /* 0x000fee000b800000 */
[----:B------:R-:W-:Y:S01]  /*0210*/  ULOP3.LUT UR4, UR5, 0x7ffffff8, URZ, 0xc0, !UPT ;  /* 0x7ffffff805047892 */ /* 0x000fe2000f8ec0ff */
[----:B------:R-:W-:Y:S01]  /*0220*/  MOV R26, R3 ;  /* 0x00000003001a7202 */ /* 0x000fe20000000f00 */
[----:B------:R-:W-:Y:S01]  /*0230*/  IMAD.MOV.U32 R25, RZ, RZ, R2 ;  /* 0x000000ffff197224 */ /* 0x000fe200078e0002 */
[----:B------:R-:W-:Y:S01]  /*0240*/  CS2R R4, SRZ ;  /* 0x0000000000047805 */ /* 0x000fe2000001ff00 */
[----:B------:R-:W-:-:S12]  /*0250*/  UIADD3 UR6, UPT, UPT, -UR4, URZ, URZ ;  /* 0x000000ff04067290 */ /* 0x000fd8000fffe1ff */
.L_x_2:
[----:B------:R-:W0:Y:S08]  /*0260*/  LDC.64 R30, c[0x0][0x390] ;  /* 0x0000e400ff1e7b82 */ /* 0x000e300000000a00 */
[----:B------:R-:W1:Y:S01]  /*0270*/  LDC.64 R28, c[0x0][0x3a0] ;  /* 0x0000e800ff1c7b82 */ /* 0x000e620000000a00 */
[----:B0-----:R-:W-:-:S05]  /*0280*/  IMAD.WIDE R30, R25, 0x10, R30 ;  /* 0x00000010191e7825 */ /* 0x001fca00078e021e */
[----:B------:R-:W2:Y:S01]  /*0290*/  LDG.E.128 R16, desc[UR8][R30.64] ;  /* 0x000000081e107981 */ /* 0x000ea2000c1e1d00 */
[----:B-1----:R-:W-:-:S03]  /*02a0*/  IMAD.WIDE R28, R26, 0x10, R28 ;  /* 0x000000101a1c7825 */ /* 0x002fc600078e021c */
[----:B------:R-:W3:Y:S04]  /*02b0*/  LDG.E.128 R12, desc[UR8][R30.64+0x10] ;  /* 0x000010081e0c7981 */ /* 0x000ee8000c1e1d00 */
[----:B------:R-:W2:Y:S04]  /*02c0*/  LDG.E.128 R20, desc[UR8][R28.64] ;  /* 0x000000081c147981 */ /* 0x000ea8000c1e1d00 */
[----:B------:R-:W3:Y:S01]  /*02d0*/  LDG.E.128 R8, desc[UR8][R28.64+0x10] ;  /* 0x000010081c087981 */ /* 0x000ee2000c1e1d00 */
[C---:B--2---:R-:W-:Y:S02]  /*02e0*/  DMUL R34, R18.reuse, R22 ;  /* 0x0000001612227228 */ /* 0x044fe40000000000 */
[----:B------:R-:W-:-:S06]  /*02f0*/  DMUL R38, R18, R20 ;  /* 0x0000001412267228 */ /* 0x000fcc0000000000 */
[C---:B------:R-:W-:Y:S02]  /*0300*/  DFMA R34, R16.reuse, R20, R34 ;  /* 0x000000141022722b */ /* 0x040fe40000000022 */
[----:B------:R-:W-:Y:S01]  /*0310*/  DFMA R38, R16, R22, -R38 ;  /* 0x000000161026722b */ /* 0x000fe20000000826 */
[----:B------:R-:W2:Y:S04]  /*0320*/  LDG.E.128 R16, desc[UR8][R30.64+0x20] ;  /* 0x000020081e107981 */ /* 0x000ea8000c1e1d00 */
[----:B------:R-:W2:Y:S01]  /*0330*/  LDG.E.128 R20, desc[UR8][R28.64+0x20] ;  /* 0x000020081c147981 */ /* 0x000ea2000c1e1d00 */
[C---:B---3--:R-:W-:Y:S02]  /*0340*/  DMUL R32, R14.reuse, R10 ;  /* 0x0000000a0e207228 */ /* 0x048fe40000000000 */
[----:B------:R-:W-:-:S06]  /*0350*/  DMUL R36, R14, R8 ;  /* 0x000000080e247228 */ /* 0x000fcc0000000000 */
[C---:B------:R-:W-:Y:S02]  /*0360*/  DFMA R32, R12.reuse, R8, R32 ;  /* 0x000000080c20722b */ /* 0x040fe40000000020 */
[----:B------:R-:W-:Y:S01]  /*0370*/  DFMA R36, R12, R10, -R36 ;  /* 0x0000000a0c24722b */ /* 0x000fe20000000824 */
[----:B------:R-:W3:Y:S01]  /*0380*/  LDG.E.128 R12, desc[UR8][R28.64+0x30] ;  /* 0x000030081c0c7981 */ /* 0x000ee2000c1e1d00 */
[C---:B--2---:R-:W-:Y:S02]  /*0390*/  DMUL R8, R18.reuse, R22 ;  /* 0x0000001612087228 */ /* 0x044fe40000000000 */
[----:B------:R-:W-:-:S06]  /*03a0*/  DMUL R18, R18, R20 ;  /* 0x0000001412127228 */ /* 0x000fcc0000000000 */
[----:B------:R-:W-:Y:S02]  /*03b0*/  DFMA R20, R16, R20, R8 ;  /* 0x000000141014722b */ /* 0x000fe40000000008 */
[----:B------:R-:W3:Y:S01]  /*03c0*/  LDG.E.128 R8, desc[UR8][R30.64+0x30] ;  /* 0x000030081e087981 */ /* 0x000ee2000c1e1d00 */
[----:B------:R-:W-:Y:S02]  /*03d0*/  DADD R34, R34, R4 ;  /* 0x0000000022227229 */ /* 0x000fe40000000004 */
[----:B------:R-:W-:Y:S02]  /*03e0*/  DADD R38, R38, R6 ;  /* 0x0000000026267229 */ /* 0x000fe40000000006 */
[C---:B---3--:R-:W-:Y:S02]  /*03f0*/  DMUL R4, R10.reuse, R14 ;  /* 0x0000000e0a047228 */ /* 0x048fe40000000000 */
[----:B------:R-:W-:-:S06]  /*0400*/  DMUL R10, R10, R12 ;  /* 0x0000000c0a0a7228 */ /* 0x000fcc0000000000 */
[C---:B------:R-:W-:Y:S02]  /*0410*/  DFMA R12, R8.reuse, R12, R4 ;  /* 0x0000000c080c722b */ /* 0x040fe40000000004 */
[----:B------:R-:W-:Y:S01]  /*0420*/  DFMA R14, R8, R14, -R10 ;  /* 0x0000000e080e722b */ /* 0x000fe2000000080a */
[----:B------:R-:W2:Y:S04]  /*0430*/  LDG.E.128 R4, desc[UR8][R30.64+0x40] ;  /* 0x000040081e047981 */ /* 0x000ea8000c1e1d00 */
[----:B------:R-:W2:Y:S01]  /*0440*/  LDG.E.128 R8, desc[UR8][R28.64+0x40] ;  /* 0x000040081c087981 */ /* 0x000ea2000c1e1d00 */
[----:B------:R-:W-:Y:S02]  /*0450*/  DFMA R16, R16, R22, -R18 ;  /* 0x000000161010722b */ /* 0x000fe40000000812 */
[----:B------:R-:W-:-:S02]  /*0460*/  DADD R34, R34, R32 ;  /* 0x0000000022227229 */ /* 0x000fc40000000020 */
[C---:B--2---:R-:W-:Y:S02]  /*0470*/  DMUL R22, R6.reuse, R10 ;  /* 0x0000000a06167228 */ /* 0x044fe40000000000 */
[----:B------:R-:W-:-:S06]  /*0480*/  DMUL R32, R6, R8 ;  /* 0x0000000806207228 */ /* 0x000fcc0000000000 */
[C---:B------:R-:W-:Y:S02]  /*0490*/  DFMA R22, R4.reuse, R8, R22 ;  /* 0x000000080416722b */ /* 0x040fe40000000016 */
[----:B------:R-:W-:Y:S01]  /*04a0*/  DFMA R32, R4, R10, -R32 ;  /* 0x0000000a0420722b */ /* 0x000fe20000000820 */
[----:B------:R-:W2:Y:S04]  /*04b0*/  LDG.E.128 R4, desc[UR8][R30.64+0x50] ;  /* 0x000050081e047981 */ /* 0x000ea8000c1e1d00 */
[----:B------:R-:W2:Y:S01]  /*04c0*/  LDG.E.128 R8, desc[UR8][R28.64+0x50] ;  /* 0x000050081c087981 */ /* 0x000ea2000c1e1d00 */
[----:B------:R-:W-:Y:S02]  /*04d0*/  DADD R34, R34, R20 ;  /* 0x0000000022227229 */ /* 0x000fe40000000014 */
[----:B------:R-:W-:-:S08]  /*04e0*/  DADD R36, R38, R36 ;  /* 0x0000000026247229 */ /* 0x000fd00000000024 */
[----:B------:R-:W-:Y:S02]  /*04f0*/  DADD R16, R36, R16 ;  /* 0x0000000024107229 */ /* 0x000fe40000000010 */
[----:B------:R-:W-:-:S06]  /*0500*/  DADD R34, R34, R12 ;  /* 0x0000000022227229 */ /* 0x000fcc000000000c */
[----:B------:R-:W-:Y:S01]  /*0510*/  DADD R38, R16, R14 ;  /* 0x0000000010267229 */ /* 0x000fe2000000000e */
[----:B------:R-:W3:Y:S04]  /*0520*/  LDG.E.128 R12, desc[UR8][R30.64+0x70] ;  /* 0x000070081e0c7981 */ /* 0x000ee8000c1e1d00 */
[----:B------:R-:W3:Y:S01]  /*0530*/  LDG.E.128 R16, desc[UR8][R28.64+0x70] ;  /* 0x000070081c107981 */ /* 0x000ee2000c1e1d00 */
[C---:B--2---:R-:W-:Y:S02]  /*0540*/  DMUL R20, R6.reuse, R10 ;  /* 0x0000000a06147228 */ /* 0x044fe40000000000 */
[----:B------:R-:W-:-:S06]  /*0550*/  DMUL R6, R6, R8 ;  /* 0x0000000806067228 */ /* 0x000fcc0000000000 */
[C---:B------:R-:W-:Y:S02]  /*0560*/  DFMA R20, R4.reuse, R8, R20 ;  /* 0x000000080414722b */ /* 0x040fe40000000014 */
[----:B------:R-:W-:Y:S02]  /*0570*/  DFMA R36, R4, R10, -R6 ;  /* 0x0000000a0424722b */ /* 0x000fe40000000806 */
[----:B------:R-:W2:Y:S04]  /*0580*/  LDG.E.128 R4, desc[UR8][R30.64+0x60] ;  /* 0x000060081e047981 */ /* 0x000ea8000c1e1d00 */
[----:B------:R-:W2:Y:S01]  /*0590*/  LDG.E.128 R8, desc[UR8][R28.64+0x60] ;  /* 0x000060081c087981 */ /* 0x000ea2000c1e1d00 */
[----:B------:R-:W-:Y:S02]  /*05a0*/  DADD R38, R38, R32 ;  /* 0x0000000026267229 */ /* 0x000fe40000000020 */
[----:B------:R-:W-:Y:S01]  /*05b0*/  DADD R22, R34, R22 ;  /* 0x0000000022167229 */ /* 0x000fe20000000016 */
[----:B------:R-:W-:-:S05]  /*05c0*/  UIADD3 UR6, UPT, UPT, UR6, 0x8, URZ ;  /* 0x0000000806067890 */ /* 0x000fca000fffe0ff */
[----:B------:R-:W-:Y:S02]  /*05d0*/  DADD R36, R38, R36 ;  /* 0x0000000026247229 */ /* 0x000fe40000000024 */
[----:B------:R-:W-:Y:S01]  /*05e0*/  DADD R20, R22, R20 ;  /* 0x0000000016147229 */ /* 0x000fe20000000014 */
[----:B------:R-:W-:Y:S01]  /*05f0*/  UISETP.NE.AND UP1, UPT, UR6, URZ, UPT ;  /* 0x000000ff0600728c */ /* 0x000fe2000bf25270 */
[----:B------:R-:W-:Y:S01]  /*0600*/  IADD3 R25, PT, PT, R25, 0x8, RZ ;  /* 0x0000000819197810 */ /* 0x000fe20007ffe0ff */
[----:B------:R-:W-:Y:S01]  /*0610*/  VIADD R26, R26, 0x8 ;  /* 0x000000081a1a7836 */ /* 0x000fe20000000000 */
[C---:B--2---:R-:W-:Y:S02]  /*0620*/  DMUL R32, R6.reuse, R10 ;  /* 0x0000000a06207228 */ /* 0x044fe40000000000 */
[----:B------:R-:W-:-:S06]  /*0630*/  DMUL R6, R6, R8 ;  /* 0x0000000806067228 */ /* 0x000fcc0000000000 */
[C---:B------:R-:W-:Y:S02]  /*0640*/  DFMA R32, R4.reuse, R8, R32 ;  /* 0x000000080420722b */ /* 0x040fe40000000020 */
[----:B------:R-:W-:Y:S02]  /*0650*/  DFMA R6, R4, R10, -R6 ;  /* 0x0000000a0406722b */ /* 0x000fe40000000806 */
[C---:B---3--:R-:W-:Y:S02]  /*0660*/  DMUL R4, R14.reuse, R18 ;  /* 0x000000120e047228 */ /* 0x048fe40000000000 */
[----:B------:R-:W-:Y:S02]  /*0670*/  DMUL R14, R14, R16 ;  /* 0x000000100e0e7228 */ /* 0x000fe40000000000 */
[----:B------:R-:W-:Y:S02]  /*0680*/  DADD R20, R20, R32 ;  /* 0x0000000014147229 */ /* 0x000fe40000000020 */
[----:B------:R-:W-:-:S02]  /*0690*/  DADD R6, R36, R6 ;  /* 0x0000000024067229 */ /* 0x000fc40000000006 */
[C---:B------:R-:W-:Y:S02]  /*06a0*/  DFMA R4, R12.reuse, R16, R4 ;  /* 0x000000100c04722b */ /* 0x040fe40000000004 */
[----:B------:R-:W-:-:S06]  /*06b0*/  DFMA R14, R12, R18, -R14 ;  /* 0x000000120c0e722b */ /* 0x000fcc000000080e */
[----:B------:R-:W-:Y:S02]  /*06c0*/  DADD R4, R20, R4 ;  /* 0x0000000014047229 */ /* 0x000fe40000000004 */
[----:B------:R-:W-:Y:S01]  /*06d0*/  DADD R6, R6, R14 ;  /* 0x0000000006067229 */ /* 0x000fe2000000000e */
[----:B------:R-:W-:Y:S10]  /*06e0*/  BRA.U UP1, `(.L_x_2) ;  /* 0xfffffff901dc7547 */ /* 0x000ff4000b83ffff */
.L_x_1:
[----:B------:R-:W-:Y:S05]  /*06f0*/  BRA.U !UP0, `(.L_x_0) ;  /* 0x0000000508587547 */ /* 0x000fea000b800000 */
[----:B------:R-:W-:Y:S02]  /*0700*/  UISETP.GE.U32.AND UP0, UPT, UR12, 0x4, UPT ;  /* 0x000000040c00788c */ /* 0x000fe4000bf06070 */
[----:B------:R-:W-:-:S04]  /*0710*/  ULOP3.LUT UR6, UR5, 0x3, URZ, 0xc0, !UPT ;  /* 0x0000000305067892 */ /* 0x000fc8000f8ec0ff */
[----:B------:R-:W-:-:S03]  /*0720*/  UISETP.NE.AND UP1, UPT, UR6, URZ, UPT ;  /* 0x000000ff0600728c */ /* 0x000fc6000bf25270 */
[----:B------:R-:W-:Y:S08]  /*0730*/  BRA.U !UP0, `(.L_x_3) ;  /* 0x00000001089c7547 */ /* 0x000ff0000b800000 */
[----:B------:R-:W0:Y:S01]  /*0740*/  LDC.64 R32, c[0x0][0x390] ;  /* 0x0000e400ff207b82 */ /* 0x000e220000000a00 */
[----:B------:R-:W-:Y:S01]  /*0750*/  IADD3 R9, PT, PT, R2, UR4, RZ ;  /* 0x0000000402097c10 */ /* 0x000fe2000fffe0ff */
[----:B------:R-:W-:-:S06]  /*0760*/  VIADD R11, R3, UR4 ;  /* 0x00000004030b7c36 */ /* 0x000fcc0008000000 */
        /* <DEDUP_REMOVED lines=8> */
[----:B------:R-:W-:-:S02]  /*07f0*/  DMUL R30, R18, R20 ;  /* 0x00000014121e7228 */ /* 0x000fc40000000000 */
[C---:B---3--:R-:W-:Y:S02]  /*0800*/  DMUL R34, R10.reuse, R14 ;  /* 0x0000000e0a227228 */ /* 0x048fe40000000000 */
[----:B------:R-:W-:Y:S02]  /*0810*/  DMUL R36, R10, R12 ;  /* 0x0000000c0a247228 */ /* 0x000fe40000000000 */
[C---:B------:R-:W-:Y:S02]  /*0820*/  DFMA R26, R16.reuse, R20, R26 ;  /* 0x00000014101a722b */ /* 0x040fe4000000001a */
[----:B------:R-:W-:Y:S01]  /*0830*/  DFMA R30, R16, R22, -R30 ;  /* 0x00000016101e722b */ /* 0x000fe2000000081e */
[----:B------:R-:W2:Y:S04]  /*0840*/  LDG.E.128 R16, desc[UR8][R32.64+0x20] ;  /* 0x0000200820107981 */ /* 0x000ea8000c1e1d00 */
[----:B------:R-:W2:Y:S01]  /*0850*/  LDG.E.128 R20, desc[UR8][R28.64+0x20] ;  /* 0x000020081c147981 */ /* 0x000ea2000c1e1d00 */
[----:B------:R-:W-:-:S02]  /*0860*/  DFMA R34, R8, R12, R34 ;  /* 0x0000000c0822722b */ /* 0x000fc40000000022 */
[----:B------:R-:W-:Y:S01]  /*0870*/  DFMA R36, R8, R14, -R36 ;  /* 0x0000000e0824722b */ /* 0x000fe20000000824 */
[----:B------:R-:W3:Y:S04]  /*0880*/  LDG.E.128 R8, desc[UR8][R32.64+0x30] ;  /* 0x0000300820087981 */ /* 0x000ee8000c1e1d00 */
[----:B------:R-:W3:Y:S01]  /*0890*/  LDG.E.128 R12, desc[UR8][R28.64+0x30] ;  /* 0x000030081c0c7981 */ /* 0x000ee2000c1e1d00 */
[----:B------:R-:W-:Y:S02]  /*08a0*/  DADD R26, R4, R26 ;  /* 0x00000000041a7229 */ /* 0x000fe4000000001a */
[----:B------:R-:W-:-:S06]  /*08b0*/  DADD R30, R6, R30 ;  /* 0x00000000061e7229 */ /* 0x000fcc000000001e */
[----:B------:R-:W-:Y:S02]  /*08c0*/  DADD R26, R26, R34 ;  /* 0x000000001a1a7229 */ /* 0x000fe40000000022 */
[----:B------:R-:W-:Y:S01]  /*08d0*/  DADD R30, R30, R36 ;  /* 0x000000001e1e7229 */ /* 0x000fe20000000024 */
[----:B------:R-:W-:Y:S01]  /*08e0*/  UIADD3 UR4, UPT, UPT, UR4, 0x4, URZ ;  /* 0x0000000404047890 */ /* 0x000fe2000fffe0ff */
[C---:B--2---:R-:W-:Y:S02]  /*08f0*/  DMUL R4, R18.reuse, R22 ;  /* 0x0000001612047228 */ /* 0x044fe40000000000 */
[----:B------:R-:W-:-:S06]  /*0900*/  DMUL R18, R18, R20 ;  /* 0x0000001412127228 */ /* 0x000fcc0000000000 */
[----:B------:R-:W-:Y:S02]  /*0910*/  DFMA R4, R16, R20, R4 ;  /* 0x000000141004722b */ /* 0x000fe40000000004 */
[----:B---3--:R-:W-:Y:S02]  /*0920*/  DMUL R6, R10, R14 ;  /* 0x0000000e0a067228 */ /* 0x008fe40000000000 */
[----:B------:R-:W-:Y:S02]  /*0930*/  DFMA R18, R16, R22, -R18 ;  /* 0x000000161012722b */ /* 0x000fe40000000812 */
[-C--:B------:R-:W-:Y:S02]  /*0940*/  DMUL R10, R10, R12.reuse ;  /* 0x0000000c0a0a7228 */ /* 0x080fe40000000000 */
[----:B------:R-:W-:Y:S02]  /*0950*/  DADD R4, R26, R4 ;  /* 0x000000001a047229 */ /* 0x000fe40000000004 */
[----:B------:R-:W-:-:S02]  /*0960*/  DFMA R6, R8, R12, R6 ;  /* 0x0000000c0806722b */ /* 0x000fc40000000006 */
[----:B------:R-:W-:Y:S02]  /*0970*/  DADD R18, R30, R18 ;  /* 0x000000001e127229 */ /* 0x000fe40000000012 */
[----:B------:R-:W-:-:S04]  /*0980*/  DFMA R10, R8, R14, -R10 ;  /* 0x0000000e080a722b */ /* 0x000fc8000000080a */
[----:B------:R-:W-:-:S04]  /*0990*/  DADD R4, R4, R6 ;  /* 0x0000000004047229 */ /* 0x000fc80000000006 */
[----:B------:R-:W-:-:S11]  /*09a0*/  DADD R6, R18, R10 ;  /* 0x0000000012067229 */ /* 0x000fd6000000000a */
.L_x_3:
[----:B------:R-:W-:Y:S05]  /*09b0*/  BRA.U !UP1, `(.L_x_0) ;  /* 0x0000000109a87547 */ /* 0x000fea000b800000 */
[----:B------:R-:W-:Y:S02]  /*09c0*/  UISETP.NE.AND UP0, UPT, UR6, 0x1, UPT ;  /* 0x000000010600788c */ /* 0x000fe4000bf05270 */
[----:B------:R-:W-:-:S04]  /*09d0*/  ULOP3.LUT UR5, UR5, 0x1, URZ, 0xc0, !UPT ;  /* 0x0000000105057892 */ /* 0x000fc8000f8ec0ff */
[----:B------:R-:W-:-:S03]  /*09e0*/  UISETP.NE.U32.AND UP1, UPT, UR5, 0x1, UPT ;  /* 0x000000010500788c */ /* 0x000fc6000bf25070 */
[----:B------:R-:W-:Y:S08]  /*09f0*/  BRA.U !UP0, `(.L_x_4) ;  /* 0x00000001085c7547 */ /* 0x000ff0000b800000 */
[----:B------:R-:W0:Y:S01]  /*0a00*/  LDC.64 R8, c[0x0][0x390] ;  /* 0x0000e400ff087b82 */ /* 0x000e220000000a00 */
[----:B------:R-:W-:Y:S02]  /*0a10*/  IADD3 R27, PT, PT, R2, UR4, RZ ;  /* 0x00000004021b7c10 */ /* 0x000fe4000fffe0ff */
[----:B------:R-:W-:-:S05]  /*0a20*/  IADD3 R29, PT, PT, R3, UR4, RZ ;  /* 0x00000004031d7c10 */ /* 0x000fca000fffe0ff */
[----:B------:R-:W1:Y:S01]  /*0a30*/  LDC.64 R10, c[0x0][0x3a0] ;  /* 0x0000e800ff0a7b82 */ /* 0x000e620000000a00 */
[----:B0-----:R-:W-:-:S05]  /*0a40*/  IMAD.WIDE R26, R27, 0x10, R8 ;  /* 0x000000101b1a7825 */ /* 0x001fca00078e0208 */
[----:B------:R-:W2:Y:S01]  /*0a50*/  LDG.E.128 R16, desc[UR8][R26.64+0x10] ;  /* 0x000010081a107981 */ /* 0x000ea2000c1e1d00 */
[----:B-1----:R-:W-:-:S03]  /*0a60*/  IMAD.WIDE R28, R29, 0x10, R10 ;  /* 0x000000101d1c7825 */ /* 0x002fc600078e020a */
[----:B------:R-:W3:Y:S04]  /*0a70*/  LDG.E.128 R8, desc[UR8][R26.64] ;  /* 0x000000081a087981 */ /* 0x000ee8000c1e1d00 */
[----:B------:R-:W3:Y:S04]  /*0a80*/  LDG.E.128 R12, desc[UR8][R28.64] ;  /* 0x000000081c0c7981 */ /* 0x000ee8000c1e1d00 */
[----:B------:R-:W2:Y:S01]  /*0a90*/  LDG.E.128 R20, desc[UR8][R28.64+0x10] ;  /* 0x000010081c147981 */ /* 0x000ea2000c1e1d00 */
[----:B------:R-:W-:Y:S01]  /*0aa0*/  UIADD3 UR4, UPT, UPT, UR4, 0x2, URZ ;  /* 0x0000000204047890 */ /* 0x000fe2000fffe0ff */
[----:B---3--:R-:W-:-:S02]  /*0ab0*/  DMUL R30, R10, R14 ;  /* 0x0000000e0a1e7228 */ /* 0x008fc40000000000 */
[----:B------:R-:W-:-:S06]  /*0ac0*/  DMUL R10, R10, R12 ;  /* 0x0000000c0a0a7228 */ /* 0x000fcc0000000000 */
[C---:B------:R-:W-:Y:S02]  /*0ad0*/  DFMA R30, R8.reuse, R12, R30 ;  /* 0x0000000c081e722b */ /* 0x040fe4000000001e */
[----:B------:R-:W-:Y:S02]  /*0ae0*/  DFMA R10, R8, R14, -R10 ;  /* 0x0000000e080a722b */ /* 0x000fe4000000080a */
[C---:B--2---:R-:W-:Y:S02]  /*0af0*/  DMUL R8, R18.reuse, R22 ;  /* 0x0000001612087228 */ /* 0x044fe40000000000 */
[----:B------:R-:W-:Y:S02]  /*0b00*/  DMUL R18, R18, R20 ;  /* 0x0000001412127228 */ /* 0x000fe40000000000 */
[----:B------:R-:W-:Y:S02]  /*0b10*/  DADD R4, R4, R30 ;  /* 0x0000000004047229 */ /* 0x000fe4000000001e */
[----:B------:R-:W-:-:S02]  /*0b20*/  DADD R6, R6, R10 ;  /* 0x0000000006067229 */ /* 0x000fc4000000000a */
[C---:B------:R-:W-:Y:S02]  /*0b30*/  DFMA R8, R16.reuse, R20, R8 ;  /* 0x000000141008722b */ /* 0x040fe40000000008 */
[----:B------:R-:W-:-:S06]  /*0b40*/  DFMA R18, R16, R22, -R18 ;  /* 0x000000161012722b */ /* 0x000fcc0000000812 */
[----:B------:R-:W-:Y:S02]  /*0b50*/  DADD R4, R4, R8 ;  /* 0x0000000004047229 */ /* 0x000fe40000000008 */
[----:B------:R-:W-:-:S11]  /*0b60*/  DADD R6, R6, R18 ;  /* 0x0000000006067229 */ /* 0x000fd60000000012 */
.L_x_4:
[----:B------:R-:W-:Y:S05]  /*0b70*/  BRA.U UP1, `(.L_x_0) ;  /* 0x0000000101387547 */ /* 0x000fea000b800000 */
[----:B------:R-:W0:Y:S01]  /*0b80*/  LDC.64 R8, c[0x0][0x390] ;  /* 0x0000e400ff087b82 */ /* 0x000e220000000a00 */
[----:B------:R-:W-:Y:S01]  /*0b90*/  VIADD R13, R2, UR4 ;  /* 0x00000004020d7c36 */ /* 0x000fe20008000000 */
[----:B------:R-:W-:-:S06]  /*0ba0*/  IADD3 R3, PT, PT, R3, UR4, RZ ;  /* 0x0000000403037c10 */ /* 0x000fcc000fffe0ff */
[----:B------:R-:W1:Y:S01]  /*0bb0*/  LDC.64 R10, c[0x0][0x3a0] ;  /* 0x0000e800ff0a7b82 */ /* 0x000e620000000a00 */
[----:B0-----:R-:W-:-:S04]  /*0bc0*/  IMAD.WIDE R8, R13, 0x10, R8 ;  /* 0x000000100d087825 */ /* 0x001fc800078e0208 */
[----:B-1----:R-:W-:Y:S02]  /*0bd0*/  IMAD.WIDE R2, R3, 0x10, R10 ;  /* 0x0000001003027825 */ /* 0x002fe400078e020a */
[----:B------:R-:W2:Y:S04]  /*0be0*/  LDG.E.128 R8, desc[UR8][R8.64] ;  /* 0x0000000808087981 */ /* 0x000ea8000c1e1d00 */
[----:B------:R-:W2:Y:S02]  /*0bf0*/  LDG.E.128 R12, desc[UR8][R2.64] ;  /* 0x00000008020c7981 */ /* 0x000ea4000c1e1d00 */
[C---:B--2---:R-:W-:Y:S02]  /*0c00*/  DMUL R16, R10.reuse, R14 ;  /* 0x0000000e0a107228 */ /* 0x044fe40000000000 */
[----:B------:R-:W-:-:S06]  /*0c10*/  DMUL R10, R10, R12 ;  /* 0x0000000c0a0a7228 */ /* 0x000fcc0000000000 */
[C---:B------:R-:W-:Y:S02]  /*0c20*/  DFMA R16, R8.reuse, R12, R16 ;  /* 0x0000000c0810722b */ /* 0x040fe40000000010 */
[----:B------:R-:W-:-:S06]  /*0c30*/  DFMA R10, R8, R14, -R10 ;  /* 0x0000000e080a722b */ /* 0x000fcc000000080a */
[----:B------:R-:W-:Y:S02]  /*0c40*/  DADD R4, R4, R16 ;  /* 0x0000000004047229 */ /* 0x000fe40000000010 */
[----:B------:R-:W-:-:S11]  /*0c50*/  DADD R6, R6, R10 ;  /* 0x0000000006067229 */ /* 0x000fd6000000000a */
.L_x_0:
[----:B------:R-:W-:Y:S01]  /*0c60*/  IADD3 R9, PT, PT, R0, -0x1, RZ ;  /* 0xffffffff00097810 */ /* 0x000fe20007ffe0ff */
[----:B------:R-:W0:Y:S01]  /*0c70*/  LDC.64 R2, c[0x0][0x3b0] ;  /* 0x0000ec00ff027b82 */ /* 0x000e220000000a00 */
[----:B------:R-:W-:-:S03]  /*0c80*/  ULOP3.LUT UR4, URZ, UR7, URZ, 0x33, !UPT ;  /* 0x00000007ff047292 */ /* 0x000fc6000f8e33ff */
[----:B------:R-:W-:Y:S01]  /*0c90*/  IMAD R9, R0, R9, RZ ;  /* 0x0000000900097224 */ /* 0x000fe200078e02ff */
[----:B------:R-:W-:-:S04]  /*0ca0*/  UIADD3 UR4, UPT, UPT, UR4, UR10, URZ ;  /* 0x0000000a04047290 */ /* 0x000fc8000fffe0ff */
[----:B------:R-:W-:-:S04]  /*0cb0*/  LEA.HI R9, R9, R9, RZ, 0x1 ;  /* 0x0000000909097211 */ /* 0x000fc800078f08ff */
[----:B------:R-:W-:-:S04]  /*0cc0*/  SHF.R.S32.HI R9, RZ, 0x1, R9 ;  /* 0x00000001ff097819 */ /* 0x000fc80000011409 */
[----:B------:R-:W-:-:S05]  /*0cd0*/  IADD3 R9, PT, PT, R24, -UR7, -R9 ;  /* 0x8000000718097c10 */ /* 0x000fca000fffe809 */
[----:B------:R-:W-:-:S04]  /*0ce0*/  IMAD R9, R0, UR4, R9 ;  /* 0x0000000400097c24 */ /* 0x000fc8000f8e0209 */
[----:B0-----:R-:W-:-:S05]  /*0cf0*/  IMAD.WIDE R2, R9, 0x10, R2 ;  /* 0x0000001009027825 */ /* 0x001fca00078e0202 */
[----:B------:R-:W-:Y:S01]  /*0d00*/  STG.E.128 desc[UR8][R2.64], R4 ;  /* 0x0000000402007986 */ /* 0x000fe2000c101d08 */
[----:B------:R-:W-:Y:S05]  /*0d10*/  EXIT ;  /* 0x000000000000794d */ /* 0x000fea0003800000 */
.L_x_5:
[----:B------:R-:W-:-:S00]  /*0d20*/  BRA `(.L_x_5) ;  /* 0xfffffffc00fc7947 */ /* 0x000fc0000383ffff */
[----:B------:R-:W-:-:S00]  /*0d30*/  NOP ;  /* 0x0000000000007918 */ /* 0x000fc00000000000 */
        /* <DEDUP_REMOVED lines=12> */
.L_x_6:


//--------------------- .nv.shared.reserved.0     --------------------------
	.section	.nv.shared.reserved.0,"aw",@nobits
	.weak		__nv_reservedSMEM_offset_0_alias
	.size		__nv_reservedSMEM_offset_0_alias, 0, 64
	.other		__nv_reservedSMEM_offset_0_alias,@"STO_CUDA_RESERVED_SHARED STV_DEFAULT"
__nv_reservedSMEM_offset_0_alias:
	.zero		0
	.zero		64


//--------------------- .nv.constant0._Z13dtrimultipahbiiiP7double2iS0_iS0_i --------------------------
	.section	.nv.constant0._Z13dtrimultipahbiiiP7double2iS0_iS0_i,"a",@progbits
	.sectionflags	@""
	.align	4
.nv.constant0._Z13dtrimultipahbiiiP7double2iS0_iS0_i:
	.zero		956


//--------------------- SYMBOLS --------------------------

	.type		.nv.reservedSmem.offset0,@object
	.size		.nv.reservedSmem.offset0,0x4
